	.headerflags	@"EF_CUDA_TEXMODE_UNIFIED EF_CUDA_64BIT_ADDRESS EF_CUDA_ACCELERATORS EF_CUDA_SM90 EF_CUDA_VIRTUAL_SM(EF_CUDA_SM90)"
	.elftype	@"ET_EXEC"


//--------------------- .nv.info                  --------------------------
	.section	.nv.info,"",@"SHT_CUDA_INFO"
	.align	4


	//----- nvinfo : EIATTR_REGCOUNT
	.align		4
        /*0000*/ 	.byte	0x04, 0x2f
        /*0002*/ 	.short	(.L_3 - .L_2)
	.align		4
.L_2:
        /*0004*/ 	.word	index@(triton_poi_fused__native_batch_norm_legit_no_training_add_3)
        /*0008*/ 	.word	0x00000040


	//----- nvinfo : EIATTR_MIN_STACK_SIZE
	.align		4
.L_3:
        /*000c*/ 	.byte	0x04, 0x12
        /*000e*/ 	.short	(.L_5 - .L_4)
	.align		4
.L_4:
        /*0010*/ 	.word	index@(triton_poi_fused__native_batch_norm_legit_no_training_add_3)
        /*0014*/ 	.word	0x00000000


	//----- nvinfo : EIATTR_FRAME_SIZE
	.align		4
.L_5:
        /*0018*/ 	.byte	0x04, 0x11
        /*001a*/ 	.short	(.L_7 - .L_6)
	.align		4
.L_6:
        /*001c*/ 	.word	index@(triton_poi_fused__native_batch_norm_legit_no_training_add_3)
        /*0020*/ 	.word	0x00000000


	//----- nvinfo : EIATTR_MIN_STACK_SIZE
	.align		4
.L_7:
        /*0024*/ 	.byte	0x04, 0x12
        /*0026*/ 	.short	(.L_9 - .L_8)
	.align		4
.L_8:
        /*0028*/ 	.word	index@(triton_poi_fused__native_batch_norm_legit_no_training_add_3)
        /*002c*/ 	.word	0x00000000
.L_9:


//--------------------- .nv.info.triton_poi_fused__native_batch_norm_legit_no_training_add_3 --------------------------
	.section	.nv.info.triton_poi_fused__native_batch_norm_legit_no_training_add_3,"",@"SHT_CUDA_INFO"
	.sectionflags	@""
	.align	4


	//----- nvinfo : EIATTR_CUDA_API_VERSION
	.align		4
        /*0000*/ 	.byte	0x04, 0x37
        /*0002*/ 	.short	(.L_11 - .L_10)
.L_10:
        /*0004*/ 	.word	0x0000007c


	//----- nvinfo : EIATTR_KPARAM_INFO
	.align		4
.L_11:
        /*0008*/ 	.byte	0x04, 0x17
        /*000a*/ 	.short	(.L_13 - .L_12)
.L_12:
        /*000c*/ 	.word	0x00000000
        /*0010*/ 	.short	0x000a
        /*0012*/ 	.short	0x0050
        /*0014*/ 	.byte	0x00, 0xf0, 0x11, 0x00


	//----- nvinfo : EIATTR_KPARAM_INFO
	.align		4
.L_13:
        /*0018*/ 	.byte	0x04, 0x17
        /*001a*/ 	.short	(.L_15 - .L_14)
.L_14:
        /*001c*/ 	.word	0x00000000
        /*0020*/ 	.short	0x0009
        /*0022*/ 	.short	0x0048
        /*0024*/ 	.byte	0x00, 0xf4, 0x21, 0x00


	//----- nvinfo : EIATTR_KPARAM_INFO
	.align		4
.L_15:
        /*0028*/ 	.byte	0x04, 0x17
        /*002a*/ 	.short	(.L_17 - .L_16)
.L_16:
        /*002c*/ 	.word	0x00000000
        /*0030*/ 	.short	0x0008
        /*0032*/ 	.short	0x0040
        /*0034*/ 	.byte	0x00, 0xf4, 0x21, 0x00


	//----- nvinfo : EIATTR_KPARAM_INFO
	.align		4
.L_17:
        /*0038*/ 	.byte	0x04, 0x17
        /*003a*/ 	.short	(.L_19 - .L_18)
.L_18:
        /*003c*/ 	.word	0x00000000
        /*0040*/ 	.short	0x0007
        /*0042*/ 	.short	0x0038
        /*0044*/ 	.byte	0x00, 0xf4, 0x21, 0x00


	//----- nvinfo : EIATTR_KPARAM_INFO
	.align		4
.L_19:
        /*0048*/ 	.byte	0x04, 0x17
        /*004a*/ 	.short	(.L_21 - .L_20)
.L_20:
        /*004c*/ 	.word	0x00000000
        /*0050*/ 	.short	0x0006
        /*0052*/ 	.short	0x0030
        /*0054*/ 	.byte	0x00, 0xf4, 0x21, 0x00


	//----- nvinfo : EIATTR_KPARAM_INFO
	.align		4
.L_21:
        /*0058*/ 	.byte	0x04, 0x17
        /*005a*/ 	.short	(.L_23 - .L_22)
.L_22:
        /*005c*/ 	.word	0x00000000
        /*0060*/ 	.short	0x0005
        /*0062*/ 	.short	0x0028
        /*0064*/ 	.byte	0x00, 0xf4, 0x21, 0x00


	//----- nvinfo : EIATTR_KPARAM_INFO
	.align		4
.L_23:
        /*0068*/ 	.byte	0x04, 0x17
        /*006a*/ 	.short	(.L_25 - .L_24)
.L_24:
        /*006c*/ 	.word	0x00000000
        /*0070*/ 	.short	0x0004
        /*0072*/ 	.short	0x0020
        /*0074*/ 	.byte	0x00, 0xf4, 0x21, 0x00


	//----- nvinfo : EIATTR_KPARAM_INFO
	.align		4
.L_25:
        /*0078*/ 	.byte	0x04, 0x17
        /*007a*/ 	.short	(.L_27 - .L_26)
.L_26:
        /*007c*/ 	.word	0x00000000
        /*0080*/ 	.short	0x0003
        /*0082*/ 	.short	0x0018
        /*0084*/ 	.byte	0x00, 0xf4, 0x21, 0x00


	//----- nvinfo : EIATTR_KPARAM_INFO
	.align		4
.L_27:
        /*0088*/ 	.byte	0x04, 0x17
        /*008a*/ 	.short	(.L_29 - .L_28)
.L_28:
        /*008c*/ 	.word	0x00000000
        /*0090*/ 	.short	0x0002
        /*0092*/ 	.short	0x0010
        /*0094*/ 	.byte	0x00, 0xf4, 0x21, 0x00


	//----- nvinfo : EIATTR_KPARAM_INFO
	.align		4
.L_29:
        /*0098*/ 	.byte	0x04, 0x17
        /*009a*/ 	.short	(.L_31 - .L_30)
.L_30:
        /*009c*/ 	.word	0x00000000
        /*00a0*/ 	.short	0x0001
        /*00a2*/ 	.short	0x0008
        /*00a4*/ 	.byte	0x00, 0xf4, 0x21, 0x00


	//----- nvinfo : EIATTR_KPARAM_INFO
	.align		4
.L_31:
        /*00a8*/ 	.byte	0x04, 0x17
        /*00aa*/ 	.short	(.L_33 - .L_32)
.L_32:
        /*00ac*/ 	.word	0x00000000
        /*00b0*/ 	.short	0x0000
        /*00b2*/ 	.short	0x0000
        /*00b4*/ 	.byte	0x00, 0xf4, 0x21, 0x00


	//----- nvinfo : EIATTR_SPARSE_MMA_MASK
	.align		4
.L_33:
        /*00b8*/ 	.byte	0x03, 0x50
        /*00ba*/ 	.short	0x0000


	//----- nvinfo : EIATTR_MAXREG_COUNT
	.align		4
        /*00bc*/ 	.byte	0x03, 0x1b
        /*00be*/ 	.short	0x00ff


	//----- nvinfo : EIATTR_EXIT_INSTR_OFFSETS
	.align		4
        /*00c0*/ 	.byte	0x04, 0x1c
        /*00c2*/ 	.short	(.L_35 - .L_34)


	//   ....[0]....
.L_34:
        /*00c4*/ 	.word	0x000017b0


	//   ....[1]....
        /*00c8*/ 	.word	0x000017d0


	//----- nvinfo : EIATTR_REQNTID
	.align		4
.L_35:
        /*00cc*/ 	.byte	0x04, 0x10
        /*00ce*/ 	.short	(.L_37 - .L_36)
.L_36:
        /*00d0*/ 	.word	0x00000080
        /*00d4*/ 	.word	0x00000001
        /*00d8*/ 	.word	0x00000001


	//----- nvinfo : EIATTR_CBANK_PARAM_SIZE
	.align		4
.L_37:
        /*00dc*/ 	.byte	0x03, 0x19
        /*00de*/ 	.short	0x0054


	//----- nvinfo : EIATTR_PARAM_CBANK
	.align		4
        /*00e0*/ 	.byte	0x04, 0x0a
        /*00e2*/ 	.short	(.L_39 - .L_38)
	.align		4
.L_38:
        /*00e4*/ 	.word	index@(.nv.constant0.triton_poi_fused__native_batch_norm_legit_no_training_add_3)
        /*00e8*/ 	.short	0x0210
        /*00ea*/ 	.short	0x0054


	//----- nvinfo : EIATTR_SW_WAR
	.align		4
.L_39:
        /*00ec*/ 	.byte	0x04, 0x36
        /*00ee*/ 	.short	(.L_41 - .L_40)
.L_40:
        /*00f0*/ 	.word	0x00000008
.L_41:


//--------------------- .nv.callgraph             --------------------------
	.section	.nv.callgraph,"",@"SHT_CUDA_CALLGRAPH"
	.align	4
	.sectionentsize	8
	.align		4
        /*0000*/ 	.word	0x00000000
	.align		4
        /*0004*/ 	.word	0xffffffff
	.align		4
        /*0008*/ 	.word	0x00000000
	.align		4
        /*000c*/ 	.word	0xfffffffe
	.align		4
        /*0010*/ 	.word	0x00000000
	.align		4
        /*0014*/ 	.word	0xfffffffd
	.align		4
        /*0018*/ 	.word	0x00000000
	.align		4
        /*001c*/ 	.word	0xfffffffc


//--------------------- .nv.constant4             --------------------------
	.section	.nv.constant4,"a",@progbits
	.align	8
	.align		8
.nv.constant4:
        /*0000*/ 	.dword	_$_str
	.align		8
        /*0008*/ 	.dword	_$_str_$_2


//--------------------- .text.triton_poi_fused__native_batch_norm_legit_no_training_add_3 --------------------------
	.section	.text.triton_poi_fused__native_batch_norm_legit_no_training_add_3,"ax",@progbits
	.align	128
        .global         triton_poi_fused__native_batch_norm_legit_no_training_add_3
        .type           triton_poi_fused__native_batch_norm_legit_no_training_add_3,@function
        .size           triton_poi_fused__native_batch_norm_legit_no_training_add_3,(.L_x_1 - triton_poi_fused__native_batch_norm_legit_no_training_add_3)
        .other          triton_poi_fused__native_batch_norm_legit_no_training_add_3,@"STO_CUDA_ENTRY STV_DEFAULT"
triton_poi_fused__native_batch_norm_legit_no_training_add_3:
.text.triton_poi_fused__native_batch_norm_legit_no_training_add_3:
[----:B------:R-:W0:Y:S01]  /*0000*/  LDC R1, c[0x0][0x28] ;  /* 0x00000a00ff017b82 */ /* 0x000e220000000800 */
[----:B------:R-:W1:Y:S01]  /*0010*/  S2R R0, SR_TID.X ;  /* 0x0000000000007919 */ /* 0x000e620000002100 */
[----:B------:R-:W-:-:S06]  /*0020*/  HFMA2.MMA R34, -RZ, RZ, 0, 0 ;  /* 0x00000000ff227435 */ /* 0x000fcc00000001ff */
[----:B------:R-:W2:Y:S01]  /*0030*/  LDC.64 R14, c[0x0][0x220] ;  /* 0x00008800ff0e7b82 */ /* 0x000ea20000000a00 */
[----:B------:R-:W3:Y:S01]  /*0040*/  S2R R35, SR_CTAID.X ;  /* 0x0000000000237919 */ /* 0x000ee20000002500 */
[----:B------:R-:W-:Y:S02]  /*0050*/  CS2R R28, SRZ ;  /* 0x00000000001c7805 */ /* 0x000fe4000001ff00 */
[----:B------:R-:W-:Y:S01]  /*0060*/  CS2R R10, SRZ ;  /* 0x00000000000a7805 */ /* 0x000fe2000001ff00 */
[----:B------:R-:W-:Y:S01]  /*0070*/  ULDC.64 UR4, c[0x0][0x208] ;  /* 0x0000820000047ab9 */ /* 0x000fe20000000a00 */
[----:B------:R-:W-:Y:S02]  /*0080*/  MOV R6, RZ ;  /* 0x000000ff00067202 */ /* 0x000fe40000000f00 */
[----:B------:R-:W-:Y:S02]  /*0090*/  CS2R R36, SRZ ;  /* 0x0000000000247805 */ /* 0x000fe4000001ff00 */
[----:B------:R-:W-:Y:S01]  /*00a0*/  CS2R R8, SRZ ;  /* 0x0000000000087805 */ /* 0x000fe2000001ff00 */
[----:B------:R-:W4:Y:S08]  /*00b0*/  LDC.64 R20, c[0x0][0x218] ;  /* 0x00008600ff147b82 */ /* 0x000f300000000a00 */
[----:B------:R-:W5:Y:S01]  /*00c0*/  LDC.64 R38, c[0x0][0x210] ;  /* 0x00008400ff267b82 */ /* 0x000f620000000a00 */
[----:B------:R-:W-:-:S07]  /*00d0*/  CS2R R12, SRZ ;  /* 0x00000000000c7805 */ /* 0x000fce000001ff00 */
[----:B------:R-:W2:Y:S01]  /*00e0*/  LDC.64 R26, c[0x0][0x228] ;  /* 0x00008a00ff1a7b82 */ /* 0x000ea20000000a00 */
[----:B-1----:R-:W-:-:S07]  /*00f0*/  SHF.L.U32 R0, R0, 0x2, RZ ;  /* 0x0000000200007819 */ /* 0x002fce00000006ff */
[----:B------:R-:W1:Y:S01]  /*0100*/  LDC.64 R24, c[0x0][0x230] ;  /* 0x00008c00ff187b82 */ /* 0x000e620000000a00 */
[----:B------:R-:W-:-:S04]  /*0110*/  LOP3.LUT R0, R0, 0x1fc, RZ, 0xc0, !PT ;  /* 0x000001fc00007812 */ /* 0x000fc800078ec0ff */
[----:B---3--:R-:W-:Y:S02]  /*0120*/  LEA R35, R35, R0, 0xa ;  /* 0x0000000023237211 */ /* 0x008fe400078e50ff */
[----:B------:R-:W-:Y:S02]  /*0130*/  CS2R R16, SRZ ;  /* 0x0000000000107805 */ /* 0x000fe4000001ff00 */
[----:B------:R-:W-:Y:S02]  /*0140*/  CS2R R18, SRZ ;  /* 0x0000000000127805 */ /* 0x000fe4000001ff00 */
[----:B------:R-:W-:Y:S02]  /*0150*/  CS2R R30, SRZ ;  /* 0x00000000001e7805 */ /* 0x000fe4000001ff00 */
[C---:B------:R-:W-:Y:S01]  /*0160*/  ISETP.GE.AND P1, PT, R35.reuse, 0x1c200, PT ;  /* 0x0001c2002300780c */ /* 0x040fe20003f26270 */
[----:B------:R-:W-:Y:S01]  /*0170*/  IMAD.HI R0, R35, -0x6e5d4c3b, R34 ;  /* 0x91a2b3c523007827 */ /* 0x000fe200078e0222 */
[----:B------:R-:W-:Y:S01]  /*0180*/  IADD3 R7, R35, 0x200, RZ ;  /* 0x0000020023077810 */ /* 0x000fe20007ffe0ff */
[----:B------:R-:W-:Y:S01]  /*0190*/  HFMA2.MMA R47, -RZ, RZ, 0, 0 ;  /* 0x00000000ff2f7435 */ /* 0x000fe200000001ff */
[----:B------:R-:W-:-:S02]  /*01a0*/  CS2R R54, SRZ ;  /* 0x0000000000367805 */ /* 0x000fc4000001ff00 */
[----:B------:R-:W-:Y:S01]  /*01b0*/  MOV R57, RZ ;  /* 0x000000ff00397202 */ /* 0x000fe20000000f00 */
[----:B------:R-:W3:Y:S01]  /*01c0*/  LDC.64 R60, c[0x0][0x238] ;  /* 0x00008e00ff3c7b82 */ /* 0x000ee20000000a00 */
[----:B------:R-:W-:-:S04]  /*01d0*/  SHF.R.U32.HI R3, RZ, 0x1f, R0 ;  /* 0x0000001fff037819 */ /* 0x000fc80000011600 */
[----:B------:R-:W-:-:S04]  /*01e0*/  LEA.HI.SX32 R0, R0, R3, 0x17 ;  /* 0x0000000300007211 */ /* 0x000fc800078fbaff */
[----:B------:R-:W-:-:S04]  /*01f0*/  LEA.HI R2, R0, R0, RZ, 0x5 ;  /* 0x0000000000027211 */ /* 0x000fc800078f28ff */
[----:B------:R-:W-:Y:S01]  /*0200*/  LOP3.LUT R3, R2, 0xffffffe0, RZ, 0xc0, !PT ;  /* 0xffffffe002037812 */ /* 0x000fe200078ec0ff */
[----:B------:R-:W-:-:S03]  /*0210*/  IMAD.HI R2, R7, -0x6e5d4c3b, R6 ;  /* 0x91a2b3c507027827 */ /* 0x000fc600078e0206 */
[----:B------:R-:W-:Y:S02]  /*0220*/  IADD3 R0, R0, -R3, RZ ;  /* 0x8000000300007210 */ /* 0x000fe40007ffe0ff */
[----:B------:R-:W-:-:S03]  /*0230*/  SHF.R.U32.HI R3, RZ, 0x1f, R2 ;  /* 0x0000001fff037819 */ /* 0x000fc60000011602 */
[----:B--2---:R-:W-:-:S05]  /*0240*/  IMAD.WIDE R4, R0, 0x4, R14 ;  /* 0x0000000400047825 */ /* 0x004fca00078e020e */
[----:B------:R-:W2:Y:S04]  /*0250*/  @!P1 LDG.E.EL R28, desc[UR4][R4.64] ;  /* 0x00000004041c9981 */ /* 0x000ea8000c2e1900 */
[----:B------:R-:W3:Y:S01]  /*0260*/  @!P1 LDG.E.EL R10, desc[UR4][R4.64] ;  /* 0x00000004040a9981 */ /* 0x000ee2000c2e1900 */
[----:B------:R-:W-:Y:S02]  /*0270*/  LEA.HI.SX32 R3, R2, R3, 0x17 ;  /* 0x0000000302037211 */ /* 0x000fe400078fbaff */
[----:B------:R-:W-:Y:S01]  /*0280*/  ISETP.GE.AND P0, PT, R7, 0x1c200, PT ;  /* 0x0001c2000700780c */ /* 0x000fe20003f06270 */
[----:B------:R-:W3:Y:S01]  /*0290*/  @!P1 LDG.E.EL R37, desc[UR4][R4.64] ;  /* 0x0000000404259981 */ /* 0x000ee2000c2e1900 */
[----:B------:R-:W-:-:S04]  /*02a0*/  LEA.HI R2, R3, R3, RZ, 0x5 ;  /* 0x0000000303027211 */ /* 0x000fc800078f28ff */
[----:B------:R-:W-:Y:S01]  /*02b0*/  LOP3.LUT R6, R2, 0xffffffe0, RZ, 0xc0, !PT ;  /* 0xffffffe002067812 */ /* 0x000fe200078ec0ff */
[----:B------:R-:W-:-:S03]  /*02c0*/  HFMA2.MMA R2, -RZ, RZ, 0, 0 ;  /* 0x00000000ff027435 */ /* 0x000fc600000001ff */
[----:B------:R-:W-:-:S05]  /*02d0*/  IADD3 R6, R3, -R6, RZ ;  /* 0x8000000603067210 */ /* 0x000fca0007ffe0ff */
[----:B------:R-:W-:Y:S02]  /*02e0*/  IMAD.WIDE R14, R6, 0x4, R14 ;  /* 0x00000004060e7825 */ /* 0x000fe400078e020e */
[----:B------:R4:W3:Y:S04]  /*02f0*/  @!P1 LDG.E.EL R2, desc[UR4][R4.64] ;  /* 0x0000000404029981 */ /* 0x0008e8000c2e1900 */
[----:B------:R-:W3:Y:S04]  /*0300*/  @!P0 LDG.E.EL R8, desc[UR4][R14.64] ;  /* 0x000000040e088981 */ /* 0x000ee8000c2e1900 */
[----:B------:R-:W3:Y:S04]  /*0310*/  @!P0 LDG.E.EL R11, desc[UR4][R14.64] ;  /* 0x000000040e0b8981 */ /* 0x000ee8000c2e1900 */
[----:B------:R-:W3:Y:S01]  /*0320*/  @!P0 LDG.E.EL R9, desc[UR4][R14.64] ;  /* 0x000000040e098981 */ /* 0x000ee2000c2e1900 */
[----:B------:R-:W-:-:S06]  /*0330*/  MOV R7, RZ ;  /* 0x000000ff00077202 */ /* 0x000fcc0000000f00 */
[----:B------:R1:W3:Y:S01]  /*0340*/  @!P0 LDG.E.EL R7, desc[UR4][R14.64] ;  /* 0x000000040e078981 */ /* 0x0002e2000c2e1900 */
[----:B----4-:R-:W-:-:S04]  /*0350*/  IMAD.WIDE R4, R0, 0x4, R20 ;  /* 0x0000000400047825 */ /* 0x010fc800078e0214 */
[----:B-----5:R-:W-:Y:S01]  /*0360*/  IMAD.WIDE R38, R35, 0x4, R38 ;  /* 0x0000000423267825 */ /* 0x020fe200078e0226 */
[----:B------:R-:W4:Y:S03]  /*0370*/  @!P1 LDG.E.EL R29, desc[UR4][R4.64] ;  /* 0x00000004041d9981 */ /* 0x000f26000c2e1900 */
[----:B------:R-:W-:Y:S01]  /*0380*/  IMAD.WIDE R20, R6, 0x4, R20 ;  /* 0x0000000406147825 */ /* 0x000fe200078e0214 */
[----:B01----:R-:W-:Y:S01]  /*0390*/  CS2R R14, SRZ ;  /* 0x00000000000e7805 */ /* 0x003fe2000001ff00 */
[----:B------:R-:W4:Y:S04]  /*03a0*/  @!P1 LDG.E.128 R16, desc[UR4][R38.64] ;  /* 0x0000000426109981 */ /* 0x000f28000c1e1d00 */
[----:B------:R-:W5:Y:S04]  /*03b0*/  @!P0 LDG.E.EL R36, desc[UR4][R20.64] ;  /* 0x0000000414248981 */ /* 0x000f68000c2e1900 */
[----:B------:R-:W5:Y:S01]  /*03c0*/  @!P0 LDG.E.128 R12, desc[UR4][R38.64+0x800] ;  /* 0x00080004260c8981 */ /* 0x000f62000c1e1d00 */
[----:B------:R-:W-:-:S03]  /*03d0*/  IMAD.WIDE R32, R0, 0x4, R26 ;  /* 0x0000000400207825 */ /* 0x000fc600078e021a */
[----:B------:R-:W4:Y:S01]  /*03e0*/  @!P0 LDG.E.EL R31, desc[UR4][R20.64] ;  /* 0x00000004141f8981 */ /* 0x000f22000c2e1900 */
[----:B------:R-:W-:-:S03]  /*03f0*/  IMAD.WIDE R22, R0, 0x4, R24 ;  /* 0x0000000400167825 */ /* 0x000fc600078e0218 */
[----:B------:R-:W4:Y:S04]  /*0400*/  @!P1 LDG.E.EL R47, desc[UR4][R32.64] ;  /* 0x00000004202f9981 */ /* 0x000f28000c2e1900 */
[----:B------:R-:W4:Y:S04]  /*0410*/  @!P1 LDG.E.EL R34, desc[UR4][R22.64] ;  /* 0x0000000416229981 */ /* 0x000f28000c2e1900 */
[----:B------:R-:W4:Y:S04]  /*0420*/  @!P1 LDG.E.EL R54, desc[UR4][R4.64] ;  /* 0x0000000404369981 */ /* 0x000f28000c2e1900 */
[----:B------:R-:W4:Y:S04]  /*0430*/  @!P1 LDG.E.EL R57, desc[UR4][R4.64] ;  /* 0x0000000404399981 */ /* 0x000f28000c2e1900 */
[----:B------:R0:W4:Y:S01]  /*0440*/  @!P1 LDG.E.EL R30, desc[UR4][R4.64] ;  /* 0x00000004041e9981 */ /* 0x000122000c2e1900 */
[----:B------:R-:W-:-:S03]  /*0450*/  MOV R3, RZ ;  /* 0x000000ff00037202 */ /* 0x000fc60000000f00 */
[----:B------:R-:W4:Y:S04]  /*0460*/  @!P1 LDG.E.EL R55, desc[UR4][R32.64] ;  /* 0x0000000420379981 */ /* 0x000f28000c2e1900 */
[----:B------:R-:W4:Y:S01]  /*0470*/  @!P1 LDG.E.EL R3, desc[UR4][R22.64] ;  /* 0x0000000416039981 */ /* 0x000f22000c2e1900 */
[----:B0-----:R-:W-:-:S06]  /*0480*/  MOV R5, RZ ;  /* 0x000000ff00057202 */ /* 0x001fcc0000000f00 */
[----:B------:R-:W4:Y:S01]  /*0490*/  @!P0 LDG.E.EL R5, desc[UR4][R20.64] ;  /* 0x0000000414058981 */ /* 0x000f22000c2e1900 */
[----:B--2---:R-:W-:Y:S01]  /*04a0*/  FADD R39, R28, 9.9999997473787516356e-06 ;  /* 0x3727c5ac1c277421 */ /* 0x004fe20000000000 */
[----:B------:R-:W-:Y:S01]  /*04b0*/  HFMA2.MMA R28, -RZ, RZ, 0, 0 ;  /* 0x00000000ff1c7435 */ /* 0x000fe200000001ff */
[----:B---3--:R-:W-:Y:S01]  /*04c0*/  FADD R38, R10, 9.9999997473787516356e-06 ;  /* 0x3727c5ac0a267421 */ /* 0x008fe20000000000 */
[----:B------:R-:W-:-:S08]  /*04d0*/  HFMA2.MMA R10, -RZ, RZ, 0, 0 ;  /* 0x00000000ff0a7435 */ /* 0x000fd000000001ff */
[----:B------:R0:W2:Y:S04]  /*04e0*/  @!P0 LDG.E.EL R28, desc[UR4][R20.64] ;  /* 0x00000004141c8981 */ /* 0x0000a8000c2e1900 */
[----:B------:R-:W3:Y:S01]  /*04f0*/  @!P1 LDG.E.EL R10, desc[UR4][R32.64] ;  /* 0x00000004200a9981 */ /* 0x000ee2000c2e1900 */
[----:B------:R-:W1:Y:S01]  /*0500*/  MUFU.SQRT R38, R38 ;  /* 0x0000002600267308 */ /* 0x000e620000002000 */
[----:B------:R-:W-:-:S07]  /*0510*/  FADD R37, R37, 9.9999997473787516356e-06 ;  /* 0x3727c5ac25257421 */ /* 0x000fce0000000000 */
[----:B------:R-:W0:Y:S01]  /*0520*/  MUFU.SQRT R37, R37 ;  /* 0x0000002500257308 */ /* 0x000e220000002000 */
[----:B------:R-:W-:Y:S01]  /*0530*/  FADD R2, R2, 9.9999997473787516356e-06 ;  /* 0x3727c5ac02027421 */ /* 0x000fe20000000000 */
[----:B------:R-:W-:Y:S01]  /*0540*/  FADD R4, R8, 9.9999997473787516356e-06 ;  /* 0x3727c5ac08047421 */ /* 0x000fe20000000000 */
[----:B------:R-:W-:Y:S01]  /*0550*/  HFMA2.MMA R8, -RZ, RZ, 1.625, 0 ;  /* 0x3e800000ff087435 */ /* 0x000fe200000001ff */
[----:B-1----:R-:W-:-:S04]  /*0560*/  FSETP.GT.AND P6, PT, R38, 8.50705917302346158658e+37, PT ;  /* 0x7e8000002600780b */ /* 0x002fc80003fc4000 */
[----:B------:R-:W1:Y:S01]  /*0570*/  MUFU.SQRT R39, R39 ;  /* 0x0000002700277308 */ /* 0x000e620000002000 */
[----:B------:R-:W-:Y:S01]  /*0580*/  FSETP.GEU.AND P2, PT, R38, 1.175494350822287508e-38, PT ;  /* 0x008000002600780b */ /* 0x000fe20003f4e000 */
[----:B------:R-:W-:-:S06]  /*0590*/  FADD R11, R11, 9.9999997473787516356e-06 ;  /* 0x3727c5ac0b0b7421 */ /* 0x000fcc0000000000 */
[----:B------:R-:W5:Y:S01]  /*05a0*/  MUFU.SQRT R2, R2 ;  /* 0x0000000200027308 */ /* 0x000f620000002000 */
[----:B0-----:R-:W-:Y:S01]  /*05b0*/  FSETP.GT.AND P3, PT, R37, 8.50705917302346158658e+37, PT ;  /* 0x7e8000002500780b */ /* 0x001fe20003f64000 */
[----:B------:R-:W-:Y:S01]  /*05c0*/  FADD R9, R9, 9.9999997473787516356e-06 ;  /* 0x3727c5ac09097421 */ /* 0x000fe20000000000 */
[----:B------:R-:W-:Y:S01]  /*05d0*/  FSETP.GEU.AND P5, PT, R37, 1.175494350822287508e-38, PT ;  /* 0x008000002500780b */ /* 0x000fe20003fae000 */
[----:B------:R-:W-:-:S04]  /*05e0*/  @P6 FMUL R38, R38, 0.25 ;  /* 0x3e80000026266820 */ /* 0x000fc80000400000 */
[----:B------:R0:W5:Y:S01]  /*05f0*/  MUFU.SQRT R40, R11 ;  /* 0x0000000b00287308 */ /* 0x0001620000002000 */
[----:B-1----:R-:W-:Y:S01]  /*0600*/  FSETP.GT.AND P4, PT, R39, 8.50705917302346158658e+37, PT ;  /* 0x7e8000002700780b */ /* 0x002fe20003f84000 */
[----:B------:R-:W-:Y:S01]  /*0610*/  @!P2 FMUL R38, R38, 16777216 ;  /* 0x4b8000002626a820 */ /* 0x000fe20000400000 */
[----:B0-----:R-:W-:-:S05]  /*0620*/  FSEL R11, R8, 1, P6 ;  /* 0x3f800000080b7808 */ /* 0x001fca0003000000 */
[----:B------:R-:W0:Y:S01]  /*0630*/  MUFU.SQRT R4, R4 ;  /* 0x0000000400047308 */ /* 0x000e220000002000 */
[----:B------:R-:W-:Y:S01]  /*0640*/  @!P2 FMUL R11, R11, 16777216 ;  /* 0x4b8000000b0ba820 */ /* 0x000fe20000400000 */
[----:B------:R-:W-:-:S06]  /*0650*/  FSETP.GEU.AND P2, PT, R39, 1.175494350822287508e-38, PT ;  /* 0x008000002700780b */ /* 0x000fcc0003f4e000 */
[----:B------:R-:W1:Y:S01]  /*0660*/  MUFU.SQRT R41, R9 ;  /* 0x0000000900297308 */ /* 0x000e620000002000 */
[----:B-----5:R-:W-:Y:S01]  /*0670*/  FSETP.GT.AND P6, PT, R2, 8.50705917302346158658e+37, PT ;  /* 0x7e8000000200780b */ /* 0x020fe20003fc4000 */
[----:B------:R-:W-:Y:S01]  /*0680*/  FADD R7, R7, 9.9999997473787516356e-06 ;  /* 0x3727c5ac07077421 */ /* 0x000fe20000000000 */
[----:B------:R-:W-:Y:S01]  /*0690*/  FSEL R42, R8, 1, P3 ;  /* 0x3f800000082a7808 */ /* 0x000fe20001800000 */
[----:B------:R-:W-:Y:S01]  /*06a0*/  @P3 FMUL R37, R37, 0.25 ;  /* 0x3e80000025253820 */ /* 0x000fe20000400000 */
[----:B------:R-:W-:Y:S01]  /*06b0*/  FSETP.GEU.AND P3, PT, R2, 1.175494350822287508e-38, PT ;  /* 0x008000000200780b */ /* 0x000fe20003f6e000 */
[----:B------:R-:W-:Y:S01]  /*06c0*/  @P4 FMUL R39, R39, 0.25 ;  /* 0x3e80000027274820 */ /* 0x000fe20000400000 */
[----:B------:R-:W-:Y:S01]  /*06d0*/  FSEL R44, R8, 1, P4 ;  /* 0x3f800000082c7808 */ /* 0x000fe20002000000 */
[----:B------:R-:W5:Y:S01]  /*06e0*/  MUFU.SQRT R20, R7 ;  /* 0x0000000700147308 */ /* 0x000f620000002000 */
[----:B------:R-:W-:Y:S01]  /*06f0*/  @!P5 FMUL R37, R37, 16777216 ;  /* 0x4b8000002525d820 */ /* 0x000fe20000400000 */
[----:B------:R-:W-:Y:S01]  /*0700*/  @!P5 FMUL R42, R42, 16777216 ;  /* 0x4b8000002a2ad820 */ /* 0x000fe20000400000 */
[----:B------:R-:W-:Y:S01]  /*0710*/  FSETP.GT.AND P5, PT, R40, 8.50705917302346158658e+37, PT ;  /* 0x7e8000002800780b */ /* 0x000fe20003fa4000 */
[----:B------:R-:W-:Y:S01]  /*0720*/  @!P2 FMUL R39, R39, 16777216 ;  /* 0x4b8000002727a820 */ /* 0x000fe20000400000 */
[----:B0-----:R-:W-:Y:S01]  /*0730*/  FSETP.GT.AND P4, PT, R4, 8.50705917302346158658e+37, PT ;  /* 0x7e8000000400780b */ /* 0x001fe20003f84000 */
[----:B------:R-:W-:Y:S01]  /*0740*/  @!P2 FMUL R44, R44, 16777216 ;  /* 0x4b8000002c2ca820 */ /* 0x000fe20000400000 */
[----:B-1----:R-:W-:Y:S01]  /*0750*/  FSETP.GT.AND P2, PT, R41, 8.50705917302346158658e+37, PT ;  /* 0x7e8000002900780b */ /* 0x002fe20003f44000 */
[----:B------:R-:W-:Y:S01]  /*0760*/  @P6 FMUL R2, R2, 0.25 ;  /* 0x3e80000002026820 */ /* 0x000fe20000400000 */
[----:B------:R-:W-:Y:S01]  /*0770*/  FSEL R46, R8, 1, P6 ;  /* 0x3f800000082e7808 */ /* 0x000fe20003000000 */
[----:B------:R0:W-:Y:S02]  /*0780*/  MUFU.RCP R9, R37 ;  /* 0x0000002500097308 */ /* 0x0001e40000001000 */
[----:B------:R-:W-:-:S02]  /*0790*/  @!P3 FMUL R2, R2, 16777216 ;  /* 0x4b8000000202b820 */ /* 0x000fc40000400000 */
[----:B------:R-:W-:Y:S01]  /*07a0*/  @!P3 FMUL R46, R46, 16777216 ;  /* 0x4b8000002e2eb820 */ /* 0x000fe20000400000 */
[C---:B------:R-:W-:Y:S01]  /*07b0*/  FSETP.GEU.AND P3, PT, R40.reuse, 1.175494350822287508e-38, PT ;  /* 0x008000002800780b */ /* 0x040fe20003f6e000 */
[----:B------:R-:W-:Y:S01]  /*07c0*/  @P5 FMUL R40, R40, 0.25 ;  /* 0x3e80000028285820 */ /* 0x000fe20000400000 */
[----:B------:R-:W-:Y:S02]  /*07d0*/  FSETP.GEU.AND P6, PT, R4, 1.175494350822287508e-38, PT ;  /* 0x008000000400780b */ /* 0x000fe40003fce000 */
[----:B0-----:R-:W-:Y:S01]  /*07e0*/  FSEL R37, R8, 1, P5 ;  /* 0x3f80000008257808 */ /* 0x001fe20002800000 */
[----:B------:R-:W-:Y:S01]  /*07f0*/  @P4 FMUL R4, R4, 0.25 ;  /* 0x3e80000004044820 */ /* 0x000fe20000400000 */
[----:B-----5:R-:W-:Y:S02]  /*0800*/  FSETP.GT.AND P5, PT, R20, 8.50705917302346158658e+37, PT ;  /* 0x7e8000001400780b */ /* 0x020fe40003fa4000 */
[C---:B------:R-:W-:Y:S02]  /*0810*/  FSEL R21, R8.reuse, 1, P4 ;  /* 0x3f80000008157808 */ /* 0x040fe40002000000 */
[C---:B------:R-:W-:Y:S01]  /*0820*/  FSETP.GEU.AND P4, PT, R41.reuse, 1.175494350822287508e-38, PT ;  /* 0x008000002900780b */ /* 0x040fe20003f8e000 */
[----:B------:R-:W-:Y:S01]  /*0830*/  @P2 FMUL R41, R41, 0.25 ;  /* 0x3e80000029292820 */ /* 0x000fe20000400000 */
[----:B------:R-:W-:-:S02]  /*0840*/  FSEL R48, R8, 1, P2 ;  /* 0x3f80000008307808 */ /* 0x000fc40001000000 */
[C---:B------:R-:W-:Y:S01]  /*0850*/  FSETP.GEU.AND P2, PT, R20.reuse, 1.175494350822287508e-38, PT ;  /* 0x008000001400780b */ /* 0x040fe20003f4e000 */
[----:B------:R-:W0:Y:S04]  /*0860*/  MUFU.RCP R38, R38 ;  /* 0x0000002600267308 */ /* 0x000e280000001000 */
[----:B------:R-:W-:-:S04]  /*0870*/  @P5 FMUL R20, R20, 0.25 ;  /* 0x3e80000014145820 */ /* 0x000fc80000400000 */
[----:B------:R-:W1:Y:S04]  /*0880*/  MUFU.RCP R39, R39 ;  /* 0x0000002700277308 */ /* 0x000e680000001000 */
[----:B------:R-:W-:Y:S01]  /*0890*/  @!P2 FMUL R20, R20, 16777216 ;  /* 0x4b8000001414a820 */ /* 0x000fe20000400000 */
[----:B------:R-:W-:-:S05]  /*08a0*/  @!P6 FMUL R4, R4, 16777216 ;  /* 0x4b8000000404e820 */ /* 0x000fca0000400000 */
[----:B------:R-:W5:Y:S01]  /*08b0*/  MUFU.RCP R20, R20 ;  /* 0x0000001400147308 */ /* 0x000f620000001000 */
[----:B0-----:R-:W-:Y:S01]  /*08c0*/  FMUL R38, R38, R11 ;  /* 0x0000000b26267220 */ /* 0x001fe20000400000 */
[----:B------:R-:W-:Y:S01]  /*08d0*/  @!P3 FMUL R40, R40, 16777216 ;  /* 0x4b8000002828b820 */ /* 0x000fe20000400000 */
[----:B-1----:R-:W-:Y:S01]  /*08e0*/  FMUL R11, R39, R44 ;  /* 0x0000002c270b7220 */ /* 0x002fe20000400000 */
[----:B------:R-:W-:-:S04]  /*08f0*/  FSEL R39, R8, 1, P5 ;  /* 0x3f80000008277808 */ /* 0x000fc80002800000 */
[----:B------:R-:W0:Y:S01]  /*0900*/  MUFU.RCP R4, R4 ;  /* 0x0000000400047308 */ /* 0x000e220000001000 */
[----:B------:R-:W-:-:S07]  /*0910*/  @!P2 FMUL R39, R39, 16777216 ;  /* 0x4b8000002727a820 */ /* 0x000fce0000400000 */
[----:B------:R-:W-:Y:S01]  /*0920*/  MUFU.RCP R7, R2 ;  /* 0x0000000200077308 */ /* 0x000fe20000001000 */
[----:B------:R-:W-:Y:S01]  /*0930*/  @!P6 FMUL R21, R21, 16777216 ;  /* 0x4b8000001515e820 */ /* 0x000fe20000400000 */
[----:B-----5:R-:W-:Y:S01]  /*0940*/  FMUL R20, R20, R39 ;  /* 0x0000002714147220 */ /* 0x020fe20000400000 */
[----:B------:R-:W-:-:S05]  /*0950*/  FADD R15, -R36, R15 ;  /* 0x0000000f240f7221 */ /* 0x000fca0000000100 */
[----:B------:R-:W1:Y:S01]  /*0960*/  MUFU.RCP R2, R40 ;  /* 0x0000002800027308 */ /* 0x000e620000001000 */
[----:B0-----:R-:W-:Y:S01]  /*0970*/  FMUL R4, R4, R21 ;  /* 0x0000001504047220 */ /* 0x001fe20000400000 */
[----:B------:R-:W-:Y:S01]  /*0980*/  FMUL R49, R20, R15 ;  /* 0x0000000f14317220 */ /* 0x000fe20000400000 */
[----:B------:R-:W-:Y:S01]  /*0990*/  @!P3 FMUL R37, R37, 16777216 ;  /* 0x4b8000002525b820 */ /* 0x000fe20000400000 */
[----:B------:R-:W0:Y:S01]  /*09a0*/  LDC.64 R20, c[0x0][0x240] ;  /* 0x00009000ff147b82 */ /* 0x000e220000000a00 */
[----:B----4-:R-:W-:Y:S01]  /*09b0*/  FADD R29, -R29, R16 ;  /* 0x000000101d1d7221 */ /* 0x010fe20000000100 */
[----:B------:R-:W-:Y:S01]  /*09c0*/  FADD R16, -R31, R14 ;  /* 0x0000000e1f107221 */ /* 0x000fe20000000100 */
[----:B-1----:R-:W-:-:S05]  /*09d0*/  FMUL R2, R2, R37 ;  /* 0x0000002502027220 */ /* 0x002fca0000400000 */
[----:B------:R-:W1:Y:S01]  /*09e0*/  LDC.64 R36, c[0x0][0x248] ;  /* 0x00009200ff247b82 */ /* 0x000e620000000a00 */
[----:B------:R-:W-:Y:S01]  /*09f0*/  FMUL R31, R38, R29 ;  /* 0x0000001d261f7220 */ /* 0x000fe20000400000 */
[----:B------:R-:W-:Y:S01]  /*0a00*/  MOV R14, RZ ;  /* 0x000000ff000e7202 */ /* 0x000fe20000000f00 */
[----:B------:R-:W-:Y:S02]  /*0a10*/  @!P4 FMUL R41, R41, 16777216 ;  /* 0x4b8000002929c820 */ /* 0x000fe40000400000 */
[----:B------:R-:W-:Y:S01]  /*0a20*/  FFMA R47, R31, R47, R34 ;  /* 0x0000002f1f2f7223 */ /* 0x000fe20000000022 */
[----:B------:R-:W-:Y:S01]  /*0a30*/  HFMA2.MMA R31, -RZ, RZ, 0, 0 ;  /* 0x00000000ff1f7435 */ /* 0x000fe200000001ff */
[----:B------:R-:W-:Y:S01]  /*0a40*/  MOV R34, RZ ;  /* 0x000000ff00227202 */ /* 0x000fe20000000f00 */
[----:B------:R4:W5:Y:S01]  /*0a50*/  @!P1 LDG.E.EL R14, desc[UR4][R32.64] ;  /* 0x00000004200e9981 */ /* 0x000962000c2e1900 */
[----:B------:R-:W0:Y:S01]  /*0a60*/  MUFU.RCP R41, R41 ;  /* 0x0000002900297308 */ /* 0x000e220000001000 */
[----:B------:R-:W-:Y:S01]  /*0a70*/  FADD R54, -R54, R19 ;  /* 0x0000001336367221 */ /* 0x000fe20000000100 */
[----:B0-----:R-:W-:Y:S01]  /*0a80*/  IMAD.WIDE R38, R6, 0x4, R20 ;  /* 0x0000000406267825 */ /* 0x001fe200078e0214 */
[----:B------:R-:W-:-:S04]  /*0a90*/  HFMA2.MMA R19, -RZ, RZ, 0, 0 ;  /* 0x00000000ff137435 */ /* 0x000fc800000001ff */
[----:B------:R-:W5:Y:S01]  /*0aa0*/  @!P0 LDG.E.EL R31, desc[UR4][R38.64] ;  /* 0x00000004261f8981 */ /* 0x000f62000c2e1900 */
[----:B----4-:R-:W-:-:S03]  /*0ab0*/  CS2R R32, SRZ ;  /* 0x0000000000207805 */ /* 0x010fc6000001ff00 */
[----:B------:R-:W4:Y:S04]  /*0ac0*/  @!P0 LDG.E.EL R34, desc[UR4][R38.64] ;  /* 0x0000000426228981 */ /* 0x000f28000c2e1900 */
[----:B------:R-:W4:Y:S04]  /*0ad0*/  @!P0 LDG.E.EL R33, desc[UR4][R38.64] ;  /* 0x0000000426218981 */ /* 0x000f28000c2e1900 */
[----:B------:R1:W4:Y:S01]  /*0ae0*/  @!P0 LDG.E.EL R32, desc[UR4][R38.64] ;  /* 0x0000000426208981 */ /* 0x000322000c2e1900 */
[----:B------:R-:W-:Y:S01]  /*0af0*/  @!P4 FMUL R48, R48, 16777216 ;  /* 0x4b8000003030c820 */ /* 0x000fe20000400000 */
[----:B------:R-:W-:Y:S01]  /*0b00*/  HFMA2.MMA R50, -RZ, RZ, 0, 0 ;  /* 0x00000000ff327435 */ /* 0x000fe200000001ff */
[----:B-1----:R-:W-:-:S04]  /*0b10*/  IMAD.WIDE R38, R0, 0x4, R36 ;  /* 0x0000000400267825 */ /* 0x002fc800078e0224 */
[----:B------:R-:W-:Y:S01]  /*0b20*/  FADD R58, -R57, R18 ;  /* 0x00000012393a7221 */ /* 0x000fe20000000100 */
[----:B------:R-:W4:Y:S01]  /*0b30*/  @!P1 LDG.E.EL R19, desc[UR4][R38.64] ;  /* 0x0000000426139981 */ /* 0x000f22000c2e1900 */
[----:B------:R-:W-:Y:S01]  /*0b40*/  FMUL R41, R41, R48 ;  /* 0x0000003029297220 */ /* 0x000fe20000400000 */
[----:B------:R-:W-:Y:S02]  /*0b50*/  CS2R R56, SRZ ;  /* 0x0000000000387805 */ /* 0x000fe4000001ff00 */
[----:B------:R-:W-:Y:S02]  /*0b60*/  CS2R R52, SRZ ;  /* 0x0000000000347805 */ /* 0x000fe4000001ff00 */
[----:B------:R-:W-:Y:S01]  /*0b70*/  MOV R48, RZ ;  /* 0x000000ff00307202 */ /* 0x000fe20000000f00 */
[----:B------:R-:W-:Y:S01]  /*0b80*/  FMUL R7, R7, R46 ;  /* 0x0000002e07077220 */ /* 0x000fe20000400000 */
[----:B------:R-:W-:Y:S01]  /*0b90*/  FMUL R51, R41, R16 ;  /* 0x0000001029337220 */ /* 0x000fe20000400000 */
[----:B------:R-:W-:Y:S01]  /*0ba0*/  IMAD.WIDE R26, R6, 0x4, R26 ;  /* 0x00000004061a7825 */ /* 0x000fe200078e021a */
[----:B------:R-:W-:Y:S01]  /*0bb0*/  MOV R18, RZ ;  /* 0x000000ff00127202 */ /* 0x000fe20000000f00 */
[----:B------:R-:W-:Y:S01]  /*0bc0*/  HFMA2.MMA R46, -RZ, RZ, 0, 0 ;  /* 0x00000000ff2e7435 */ /* 0x000fe200000001ff */
[----:B------:R-:W5:Y:S01]  /*0bd0*/  @!P1 LDG.E.EL R57, desc[UR4][R38.64] ;  /* 0x0000000426399981 */ /* 0x000f62000c2e1900 */
[----:B------:R-:W-:Y:S01]  /*0be0*/  HFMA2.MMA R16, -RZ, RZ, 0, 0 ;  /* 0x00000000ff107435 */ /* 0x000fe200000001ff */
[----:B------:R-:W-:Y:S01]  /*0bf0*/  FMUL R9, R9, R42 ;  /* 0x0000002a09097220 */ /* 0x000fe20000400000 */
[----:B------:R-:W-:Y:S01]  /*0c00*/  CS2R R44, SRZ ;  /* 0x00000000002c7805 */ /* 0x000fe2000001ff00 */
[----:B------:R-:W5:Y:S01]  /*0c10*/  @!P0 LDG.E.EL R52, desc[UR4][R26.64] ;  /* 0x000000041a348981 */ /* 0x000f62000c2e1900 */
[----:B------:R-:W-:-:S02]  /*0c20*/  MOV R29, RZ ;  /* 0x000000ff001d7202 */ /* 0x000fc40000000f00 */
[----:B------:R-:W-:Y:S02]  /*0c30*/  CS2R R42, SRZ ;  /* 0x00000000002a7805 */ /* 0x000fe4000001ff00 */
[----:B------:R-:W-:Y:S01]  /*0c40*/  MOV R15, RZ ;  /* 0x000000ff000f7202 */ /* 0x000fe20000000f00 */
[----:B------:R-:W5:Y:S01]  /*0c50*/  @!P0 LDG.E.EL R53, desc[UR4][R26.64] ;  /* 0x000000041a358981 */ /* 0x000f62000c2e1900 */
[----:B------:R-:W-:Y:S01]  /*0c60*/  CS2R R40, SRZ ;  /* 0x0000000000287805 */ /* 0x000fe2000001ff00 */
[----:B------:R-:W-:Y:S02]  /*0c70*/  IMAD.WIDE R24, R6, 0x4, R24 ;  /* 0x0000000406187825 */ /* 0x000fe400078e0218 */
[----:B------:R-:W5:Y:S04]  /*0c80*/  @!P0 LDG.E.EL R50, desc[UR4][R26.64] ;  /* 0x000000041a328981 */ /* 0x000f68000c2e1900 */
[----:B------:R0:W5:Y:S04]  /*0c90*/  @!P0 LDG.E.EL R48, desc[UR4][R26.64] ;  /* 0x000000041a308981 */ /* 0x000168000c2e1900 */
[----:B------:R-:W5:Y:S01]  /*0ca0*/  @!P1 LDG.E.EL R18, desc[UR4][R38.64] ;  /* 0x0000000426129981 */ /* 0x000f62000c2e1900 */
[----:B------:R-:W-:-:S03]  /*0cb0*/  IMAD.WIDE R60, R35, 0x4, R60 ;  /* 0x00000004233c7825 */ /* 0x000fc600078e023c */
[----:B------:R-:W5:Y:S01]  /*0cc0*/  @!P1 LDG.E.EL R45, desc[UR4][R22.64] ;  /* 0x00000004162d9981 */ /* 0x000f62000c2e1900 */
[----:B0-----:R-:W-:Y:S01]  /*0cd0*/  IMAD.WIDE R26, R0, 0x4, R20 ;  /* 0x00000004001a7825 */ /* 0x001fe200078e0214 */
[----:B------:R-:W-:Y:S02]  /*0ce0*/  CS2R R20, SRZ ;  /* 0x0000000000147805 */ /* 0x000fe4000001ff00 */
[----:B------:R0:W5:Y:S04]  /*0cf0*/  @!P1 LDG.E.EL R46, desc[UR4][R22.64] ;  /* 0x00000004162e9981 */ /* 0x000168000c2e1900 */
[----:B------:R-:W5:Y:S04]  /*0d00*/  @!P0 LDG.E.EL R29, desc[UR4][R24.64] ;  /* 0x00000004181d8981 */ /* 0x000f68000c2e1900 */
[----:B------:R-:W5:Y:S01]  /*0d10*/  @!P0 LDG.E.EL R16, desc[UR4][R24.64] ;  /* 0x0000000418108981 */ /* 0x000f62000c2e1900 */
[----:B0-----:R-:W-:-:S03]  /*0d20*/  CS2R R22, SRZ ;  /* 0x0000000000167805 */ /* 0x001fc6000001ff00 */
[----:B------:R-:W5:Y:S04]  /*0d30*/  @!P0 LDG.E.EL R44, desc[UR4][R24.64] ;  /* 0x00000004182c8981 */ /* 0x000f68000c2e1900 */
[----:B------:R0:W5:Y:S04]  /*0d40*/  @!P0 LDG.E.EL R42, desc[UR4][R24.64] ;  /* 0x00000004182a8981 */ /* 0x000168000c2e1900 */
[----:B------:R-:W5:Y:S04]  /*0d50*/  @!P1 LDG.E.EL R15, desc[UR4][R26.64] ;  /* 0x000000041a0f9981 */ /* 0x000f68000c2e1900 */
[----:B------:R-:W5:Y:S01]  /*0d60*/  @!P1 LDG.E.EL R41, desc[UR4][R26.64] ;  /* 0x000000041a299981 */ /* 0x000f62000c2e1900 */
[----:B0-----:R-:W-:-:S03]  /*0d70*/  CS2R R24, SRZ ;  /* 0x0000000000187805 */ /* 0x001fc6000001ff00 */
[----:B------:R-:W5:Y:S04]  /*0d80*/  @!P1 LDG.E.EL R40, desc[UR4][R26.64] ;  /* 0x000000041a289981 */ /* 0x000f68000c2e1900 */
[----:B------:R0:W5:Y:S01]  /*0d90*/  @!P1 LDG.E.EL R43, desc[UR4][R26.64] ;  /* 0x000000041a2b9981 */ /* 0x000162000c2e1900 */
[----:B------:R-:W-:-:S03]  /*0da0*/  FADD R30, -R30, R17 ;  /* 0x000000111e1e7221 */ /* 0x000fc60000000100 */
[----:B------:R1:W5:Y:S01]  /*0db0*/  @!P1 LDG.E.EL R56, desc[UR4][R38.64] ;  /* 0x0000000426389981 */ /* 0x000362000c2e1900 */
[----:B------:R-:W-:-:S03]  /*0dc0*/  HFMA2.MMA R17, -RZ, RZ, 0, 0 ;  /* 0x00000000ff117435 */ /* 0x000fc600000001ff */
[----:B------:R-:W5:Y:S01]  /*0dd0*/  @!P1 LDG.E.128 R20, desc[UR4][R60.64] ;  /* 0x000000043c149981 */ /* 0x000f62000c1e1d00 */
[----:B0-----:R-:W-:Y:S01]  /*0de0*/  CS2R R26, SRZ ;  /* 0x00000000001a7805 */ /* 0x001fe2000001ff00 */
[----:B------:R-:W-:Y:S01]  /*0df0*/  HFMA2.MMA R59, -RZ, RZ, 0, 0 ;  /* 0x00000000ff3b7435 */ /* 0x000fe200000001ff */
[----:B------:R-:W-:Y:S01]  /*0e00*/  IMAD.WIDE R36, R6, 0x4, R36 ;  /* 0x0000000406247825 */ /* 0x000fe200078e0224 */
[----:B-1----:R-:W0:Y:S03]  /*0e10*/  LDC.64 R38, c[0x0][0x250] ;  /* 0x00009400ff267b82 */ /* 0x002e260000000a00 */
[----:B------:R1:W5:Y:S04]  /*0e20*/  @!P0 LDG.E.128 R24, desc[UR4][R60.64+0x800] ;  /* 0x000800043c188981 */ /* 0x000368000c1e1d00 */
[----:B------:R-:W5:Y:S04]  /*0e30*/  @!P0 LDG.E.EL R17, desc[UR4][R36.64] ;  /* 0x0000000424118981 */ /* 0x000f68000c2e1900 */
[----:B------:R-:W5:Y:S01]  /*0e40*/  @!P0 LDG.E.EL R59, desc[UR4][R36.64] ;  /* 0x00000004243b8981 */ /* 0x000f62000c2e1900 */
[----:B-1----:R-:W-:Y:S01]  /*0e50*/  FMUL R60, R9, R30 ;  /* 0x0000001e093c7220 */ /* 0x002fe20000400000 */
[----:B------:R-:W-:-:S06]  /*0e60*/  MOV R9, RZ ;  /* 0x000000ff00097202 */ /* 0x000fcc0000000f00 */
[----:B------:R-:W5:Y:S01]  /*0e70*/  @!P0 LDG.E.EL R9, desc[UR4][R36.64] ;  /* 0x0000000424098981 */ /* 0x000f62000c2e1900 */
[----:B------:R-:W-:-:S06]  /*0e80*/  MOV R30, RZ ;  /* 0x000000ff001e7202 */ /* 0x000fcc0000000f00 */
[----:B------:R1:W5:Y:S01]  /*0e90*/  @!P0 LDG.E.EL R30, desc[UR4][R36.64] ;  /* 0x00000004241e8981 */ /* 0x000362000c2e1900 */
[----:B--2---:R-:W-:Y:S01]  /*0ea0*/  FADD R61, -R28, R13 ;  /* 0x0000000d1c3d7221 */ /* 0x004fe20000000100 */
[----:B------:R-:W-:Y:S02]  /*0eb0*/  HFMA2.MMA R13, -RZ, RZ, 0, 0 ;  /* 0x00000000ff0d7435 */ /* 0x000fe400000001ff */
[----:B------:R-:W-:Y:S01]  /*0ec0*/  HFMA2.MMA R28, -RZ, RZ, 0, 0 ;  /* 0x00000000ff1c7435 */ /* 0x000fe200000001ff */
[----:B---3--:R-:W-:Y:S01]  /*0ed0*/  FFMA R60, R60, R10, R3 ;  /* 0x0000000a3c3c7223 */ /* 0x008fe20000000003 */
[----:B------:R-:W-:Y:S01]  /*0ee0*/  FMUL R58, R11, R58 ;  /* 0x0000003a0b3a7220 */ /* 0x000fe20000400000 */
[----:B------:R-:W-:Y:S01]  /*0ef0*/  FMUL R3, R7, R54 ;  /* 0x0000003607037220 */ /* 0x000fe20000400000 */
[----:B0-----:R-:W-:Y:S01]  /*0f00*/  IMAD.WIDE R10, R0, 0x4, R38 ;  /* 0x00000004000a7825 */ /* 0x001fe200078e0226 */
[----:B------:R-:W-:Y:S02]  /*0f10*/  MOV R0, RZ ;  /* 0x000000ff00007202 */ /* 0x000fe40000000f00 */
[----:B------:R-:W-:Y:S01]  /*0f20*/  MOV R54, RZ ;  /* 0x000000ff00367202 */ /* 0x000fe20000000f00 */
[----:B------:R-:W-:Y:S01]  /*0f30*/  FADD R5, -R5, R12 ;  /* 0x0000000c05057221 */ /* 0x000fe20000000100 */
[----:B------:R-:W-:Y:S01]  /*0f40*/  HFMA2.MMA R12, -RZ, RZ, 0, 0 ;  /* 0x00000000ff0c7435 */ /* 0x000fe200000001ff */
[----:B------:R-:W2:Y:S01]  /*0f50*/  @!P1 LDG.E.EL R13, desc[UR4][R10.64] ;  /* 0x000000040a0d9981 */ /* 0x000ea2000c2e1900 */
[----:B------:R-:W-:Y:S01]  /*0f60*/  IMAD.WIDE R6, R6, 0x4, R38 ;  /* 0x0000000406067825 */ /* 0x000fe200078e0226 */
[----:B-1----:R-:W-:-:S02]  /*0f70*/  CS2R R36, SRZ ;  /* 0x0000000000247805 */ /* 0x002fc4000001ff00 */
[----:B------:R-:W3:Y:S01]  /*0f80*/  @!P1 LDG.E.EL R0, desc[UR4][R10.64] ;  /* 0x000000040a009981 */ /* 0x000ee2000c2e1900 */
[----:B------:R-:W-:-:S03]  /*0f90*/  MOV R38, RZ ;  /* 0x000000ff00267202 */ /* 0x000fc60000000f00 */
[----:B------:R-:W2:Y:S04]  /*0fa0*/  @!P1 LDG.E.EL R28, desc[UR4][R10.64] ;  /* 0x000000040a1c9981 */ /* 0x000ea8000c2e1900 */
[----:B------:R4:W2:Y:S04]  /*0fb0*/  @!P1 LDG.E.EL R54, desc[UR4][R10.64] ;  /* 0x000000040a369981 */ /* 0x0008a8000c2e1900 */
[----:B------:R-:W2:Y:S04]  /*0fc0*/  @!P0 LDG.E.EL R12, desc[UR4][R6.64] ;  /* 0x00000004060c8981 */ /* 0x000ea8000c2e1900 */
[----:B------:R-:W2:Y:S04]  /*0fd0*/  @!P0 LDG.E.EL R36, desc[UR4][R6.64] ;  /* 0x0000000406248981 */ /* 0x000ea8000c2e1900 */
[----:B------:R-:W2:Y:S04]  /*0fe0*/  @!P0 LDG.E.EL R37, desc[UR4][R6.64] ;  /* 0x0000000406258981 */ /* 0x000ea8000c2e1900 */
[----:B------:R0:W2:Y:S01]  /*0ff0*/  @!P0 LDG.E.EL R38, desc[UR4][R6.64] ;  /* 0x0000000406268981 */ /* 0x0000a2000c2e1900 */
[----:B------:R-:W-:Y:S01]  /*1000*/  FMUL R61, R2, R61 ;  /* 0x0000003d023d7220 */ /* 0x000fe20000400000 */
[----:B------:R-:W-:Y:S01]  /*1010*/  FMUL R4, R4, R5 ;  /* 0x0000000504047220 */ /* 0x000fe20000400000 */
[----:B----4-:R-:W-:-:S06]  /*1020*/  FADD R10, R19, 9.9999997473787516356e-06 ;  /* 0x3727c5ac130a7421 */ /* 0x010fcc0000000000 */
[----:B------:R-:W1:Y:S01]  /*1030*/  MUFU.SQRT R10, R10 ;  /* 0x0000000a000a7308 */ /* 0x000e620000002000 */
[----:B-----5:R-:W-:-:S07]  /*1040*/  FADD R57, R57, 9.9999997473787516356e-06 ;  /* 0x3727c5ac39397421 */ /* 0x020fce0000000000 */
[----:B------:R-:W4:Y:S01]  /*1050*/  MUFU.SQRT R11, R57 ;  /* 0x00000039000b7308 */ /* 0x000f220000002000 */
[----:B-1----:R-:W-:Y:S01]  /*1060*/  FSETP.GT.AND P2, PT, R10, 8.50705917302346158658e+37, PT ;  /* 0x7e8000000a00780b */ /* 0x002fe20003f44000 */
[----:B------:R-:W-:Y:S01]  /*1070*/  FADD R18, R18, 9.9999997473787516356e-06 ;  /* 0x3727c5ac12127421 */ /* 0x000fe20000000000 */
[----:B------:R-:W-:-:S05]  /*1080*/  FSETP.GEU.AND P6, PT, R10, 1.175494350822287508e-38, PT ;  /* 0x008000000a00780b */ /* 0x000fca0003fce000 */
[----:B------:R-:W1:Y:S01]  /*1090*/  MUFU.SQRT R18, R18 ;  /* 0x0000001200127308 */ /* 0x000e620000002000 */
[----:B----4-:R-:W-:-:S05]  /*10a0*/  FSETP.GT.AND P3, PT, R11, 8.50705917302346158658e+37, PT ;  /* 0x7e8000000b00780b */ /* 0x010fca0003f64000 */
[----:B------:R-:W-:Y:S01]  /*10b0*/  @P2 FMUL R10, R10, 0.25 ;  /* 0x3e8000000a0a2820 */ /* 0x000fe20000400000 */
[----:B0-----:R-:W-:Y:S01]  /*10c0*/  FSEL R7, R8, 1, P2 ;  /* 0x3f80000008077808 */ /* 0x001fe20001000000 */
[----:B------:R-:W-:Y:S01]  /*10d0*/  FFMA R46, R3, R55, R46 ;  /* 0x00000037032e7223 */ /* 0x000fe2000000002e */
[----:B------:R-:W-:Y:S01]  /*10e0*/  FSETP.GEU.AND P5, PT, R11, 1.175494350822287508e-38, PT ;  /* 0x008000000b00780b */ /* 0x000fe20003fae000 */
[----:B------:R-:W-:Y:S02]  /*10f0*/  @!P6 FMUL R10, R10, 16777216 ;  /* 0x4b8000000a0ae820 */ /* 0x000fe40000400000 */
[----:B------:R-:W-:Y:S01]  /*1100*/  @!P6 FMUL R7, R7, 16777216 ;  /* 0x4b8000000707e820 */ /* 0x000fe20000400000 */
[C---:B-1----:R-:W-:Y:S02]  /*1110*/  FSETP.GT.AND P4, PT, R18.reuse, 8.50705917302346158658e+37, PT ;  /* 0x7e8000001200780b */ /* 0x042fe40003f84000 */
[----:B------:R-:W-:Y:S01]  /*1120*/  FSETP.GEU.AND P2, PT, R18, 1.175494350822287508e-38, PT ;  /* 0x008000001200780b */ /* 0x000fe20003f4e000 */
[----:B------:R-:W-:-:S04]  /*1130*/  FADD R56, R56, 9.9999997473787516356e-06 ;  /* 0x3727c5ac38387421 */ /* 0x000fc80000000000 */
[----:B------:R-:W0:Y:S01]  /*1140*/  MUFU.SQRT R19, R56 ;  /* 0x0000003800137308 */ /* 0x000e220000002000 */
[----:B------:R-:W-:Y:S01]  /*1150*/  @P3 FMUL R11, R11, 0.25 ;  /* 0x3e8000000b0b3820 */ /* 0x000fe20000400000 */
[----:B------:R-:W-:Y:S01]  /*1160*/  FADD R17, R17, 9.9999997473787516356e-06 ;  /* 0x3727c5ac11117421 */ /* 0x000fe20000000000 */
[----:B0-----:R-:W-:Y:S01]  /*1170*/  FSETP.GT.AND P6, PT, R19, 8.50705917302346158658e+37, PT ;  /* 0x7e8000001300780b */ /* 0x001fe20003fc4000 */
[----:B------:R-:W-:-:S04]  /*1180*/  FADD R59, R59, 9.9999997473787516356e-06 ;  /* 0x3727c5ac3b3b7421 */ /* 0x000fc80000000000 */
[----:B------:R-:W-:Y:S01]  /*1190*/  MUFU.SQRT R17, R17 ;  /* 0x0000001100117308 */ /* 0x000fe20000002000 */
[----:B------:R-:W-:-:S07]  /*11a0*/  FADD R9, R9, 9.9999997473787516356e-06 ;  /* 0x3727c5ac09097421 */ /* 0x000fce0000000000 */
[----:B------:R0:W1:Y:S01]  /*11b0*/  MUFU.SQRT R2, R9 ;  /* 0x0000000900027308 */ /* 0x0000620000002000 */
[----:B------:R-:W-:Y:S01]  /*11c0*/  FFMA R29, R4, R52, R29 ;  /* 0x00000034041d7223 */ /* 0x000fe2000000001d */
[----:B------:R-:W-:Y:S01]  /*11d0*/  FADD R4, R47, R20 ;  /* 0x000000142f047221 */ /* 0x000fe20000000000 */
[----:B------:R-:W-:-:S05]  /*11e0*/  FSEL R20, R8, 1, P4 ;  /* 0x3f80000008147808 */ /* 0x000fca0002000000 */
[----:B------:R-:W4:Y:S01]  /*11f0*/  MUFU.SQRT R3, R59 ;  /* 0x0000003b00037308 */ /* 0x000f220000002000 */
[----:B0-----:R-:W-:Y:S02]  /*1200*/  FSEL R9, R8, 1, P3 ;  /* 0x3f80000008097808 */ /* 0x001fe40001800000 */
[C---:B------:R-:W-:Y:S01]  /*1210*/  FSETP.GEU.AND P3, PT, R19.reuse, 1.175494350822287508e-38, PT ;  /* 0x008000001300780b */ /* 0x040fe20003f6e000 */
[----:B------:R-:W-:Y:S01]  /*1220*/  FADD R30, R30, 9.9999997473787516356e-06 ;  /* 0x3727c5ac1e1e7421 */ /* 0x000fe20000000000 */
[----:B------:R-:W-:Y:S01]  /*1230*/  @P4 FMUL R18, R18, 0.25 ;  /* 0x3e80000012124820 */ /* 0x000fe20000400000 */
[----:B------:R-:W-:Y:S01]  /*1240*/  FADD R60, R60, R21 ;  /* 0x000000153c3c7221 */ /* 0x000fe20000000000 */
[----:B------:R-:W-:Y:S01]  /*1250*/  FSEL R21, R8, 1, P6 ;  /* 0x3f80000008157808 */ /* 0x000fe20003000000 */
[----:B------:R-:W0:Y:S01]  /*1260*/  MUFU.SQRT R6, R30 ;  /* 0x0000001e00067308 */ /* 0x000e220000002000 */
[----:B------:R-:W-:Y:S01]  /*1270*/  @P6 FMUL R19, R19, 0.25 ;  /* 0x3e80000013136820 */ /* 0x000fe20000400000 */
[----:B------:R-:W-:Y:S01]  /*1280*/  @!P2 FMUL R18, R18, 16777216 ;  /* 0x4b8000001212a820 */ /* 0x000fe20000400000 */
[----:B------:R-:W-:Y:S01]  /*1290*/  @!P2 FMUL R20, R20, 16777216 ;  /* 0x4b8000001414a820 */ /* 0x000fe20000400000 */
[----:B-1----:R-:W-:-:S02]  /*12a0*/  FSETP.GT.AND P2, PT, R2, 8.50705917302346158658e+37, PT ;  /* 0x7e8000000200780b */ /* 0x002fc40003f44000 */
[----:B------:R-:W-:Y:S02]  /*12b0*/  FSETP.GT.AND P4, PT, R17, 8.50705917302346158658e+37, PT ;  /* 0x7e8000001100780b */ /* 0x000fe40003f84000 */
[----:B------:R-:W-:Y:S01]  /*12c0*/  @!P3 FMUL R19, R19, 16777216 ;  /* 0x4b8000001313b820 */ /* 0x000fe20000400000 */
[----:B------:R-:W-:Y:S01]  /*12d0*/  @!P3 FMUL R21, R21, 16777216 ;  /* 0x4b8000001515b820 */ /* 0x000fe20000400000 */
[----:B----4-:R-:W-:Y:S01]  /*12e0*/  FSETP.GT.AND P3, PT, R3, 8.50705917302346158658e+37, PT ;  /* 0x7e8000000300780b */ /* 0x010fe20003f64000 */
[----:B------:R-:W-:Y:S01]  /*12f0*/  @!P5 FMUL R11, R11, 16777216 ;  /* 0x4b8000000b0bd820 */ /* 0x000fe20000400000 */
[----:B------:R-:W-:Y:S01]  /*1300*/  FFMA R45, R58, R14, R45 ;  /* 0x0000000e3a2d7223 */ /* 0x000fe2000000002d */
[----:B------:R-:W-:Y:S01]  /*1310*/  FSETP.GEU.AND P6, PT, R2, 1.175494350822287508e-38, PT ;  /* 0x008000000200780b */ /* 0x000fe20003fce000 */
[----:B------:R-:W-:Y:S01]  /*1320*/  FADD R46, R46, R23 ;  /* 0x000000172e2e7221 */ /* 0x000fe20000000000 */
[----:B------:R1:W-:Y:S01]  /*1330*/  MUFU.RCP R14, R11 ;  /* 0x0000000b000e7308 */ /* 0x0003e20000001000 */
[----:B------:R-:W-:Y:S01]  /*1340*/  @!P5 FMUL R9, R9, 16777216 ;  /* 0x4b8000000909d820 */ /* 0x000fe20000400000 */
[----:B------:R-:W-:Y:S01]  /*1350*/  @P2 FMUL R2, R2, 0.25 ;  /* 0x3e80000002022820 */ /* 0x000fe20000400000 */
[----:B------:R-:W-:Y:S01]  /*1360*/  FADD R45, R45, R22 ;  /* 0x000000162d2d7221 */ /* 0x000fe20000000000 */
[C---:B------:R-:W-:Y:S01]  /*1370*/  FSETP.GEU.AND P5, PT, R17.reuse, 1.175494350822287508e-38, PT ;  /* 0x008000001100780b */ /* 0x040fe20003fae000 */
[----:B------:R-:W-:-:S03]  /*1380*/  @P4 FMUL R17, R17, 0.25 ;  /* 0x3e80000011114820 */ /* 0x000fc60000400000 */
[----:B------:R4:W-:Y:S01]  /*1390*/  MUFU.RCP R23, R18 ;  /* 0x0000001200177308 */ /* 0x0009e20000001000 */
[----:B-1----:R-:W-:Y:S02]  /*13a0*/  FSEL R11, R8, 1, P2 ;  /* 0x3f800000080b7808 */ /* 0x002fe40001000000 */
[----:B0-----:R-:W-:-:S05]  /*13b0*/  FSETP.GT.AND P2, PT, R6, 8.50705917302346158658e+37, PT ;  /* 0x7e8000000600780b */ /* 0x001fca0003f44000 */
[----:B------:R0:W-:Y:S01]  /*13c0*/  MUFU.RCP R22, R19 ;  /* 0x0000001300167308 */ /* 0x0001e20000001000 */
[----:B----4-:R-:W-:Y:S02]  /*13d0*/  FSEL R18, R8, 1, P4 ;  /* 0x3f80000008127808 */ /* 0x010fe40002000000 */
[C---:B------:R-:W-:Y:S01]  /*13e0*/  FSETP.GEU.AND P4, PT, R3.reuse, 1.175494350822287508e-38, PT ;  /* 0x008000000300780b */ /* 0x040fe20003f8e000 */
[----:B------:R-:W-:Y:S01]  /*13f0*/  @P3 FMUL R3, R3, 0.25 ;  /* 0x3e80000003033820 */ /* 0x000fe20000400000 */
[----:B0-----:R-:W-:Y:S01]  /*1400*/  FADD R19, R4, -R15 ;  /* 0x8000000f04137221 */ /* 0x001fe20000000000 */
[----:B------:R-:W-:Y:S01]  /*1410*/  FSEL R15, R8, 1, P3 ;  /* 0x3f800000080f7808 */ /* 0x000fe20001800000 */
[----:B------:R-:W0:Y:S01]  /*1420*/  LDC.64 R4, c[0x0][0x258] ;  /* 0x00009600ff047b82 */ /* 0x000e220000000a00 */
[C---:B------:R-:W-:Y:S01]  /*1430*/  FSETP.GEU.AND P3, PT, R6.reuse, 1.175494350822287508e-38, PT ;  /* 0x008000000600780b */ /* 0x040fe20003f6e000 */
[----:B------:R-:W-:Y:S01]  /*1440*/  @P2 FMUL R6, R6, 0.25 ;  /* 0x3e80000006062820 */ /* 0x000fe20000400000 */
[----:B------:R-:W1:Y:S01]  /*1450*/  MUFU.RCP R10, R10 ;  /* 0x0000000a000a7308 */ /* 0x000e620000001000 */
[----:B------:R-:W-:Y:S01]  /*1460*/  @!P6 FMUL R2, R2, 16777216 ;  /* 0x4b8000000202e820 */ /* 0x000fe20000400000 */
[----:B------:R-:W-:Y:S01]  /*1470*/  FFMA R16, R61, R53, R16 ;  /* 0x000000353d107223 */ /* 0x000fe20000000010 */
[----:B------:R-:W-:-:S03]  /*1480*/  @!P5 FMUL R17, R17, 16777216 ;  /* 0x4b8000001111d820 */ /* 0x000fc60000400000 */
[----:B------:R-:W-:-:S05]  /*1490*/  @!P4 FMUL R3, R3, 16777216 ;  /* 0x4b8000000303c820 */ /* 0x000fca0000400000 */
[----:B------:R-:W-:Y:S01]  /*14a0*/  @!P3 FMUL R6, R6, 16777216 ;  /* 0x4b8000000606b820 */ /* 0x000fe20000400000 */
[----:B------:R-:W4:Y:S01]  /*14b0*/  MUFU.RCP R2, R2 ;  /* 0x0000000200027308 */ /* 0x000f220000001000 */
[----:B------:R-:W-:-:S07]  /*14c0*/  FADD R25, R16, R25 ;  /* 0x0000001910197221 */ /* 0x000fce0000000000 */
[----:B------:R-:W5:Y:S01]  /*14d0*/  MUFU.RCP R6, R6 ;  /* 0x0000000600067308 */ /* 0x000f620000001000 */
[----:B------:R-:W-:-:S07]  /*14e0*/  FFMA R51, R51, R50, R44 ;  /* 0x0000003233337223 */ /* 0x000fce000000002c */
[----:B------:R-:W0:Y:S01]  /*14f0*/  MUFU.RCP R17, R17 ;  /* 0x0000001100117308 */ /* 0x000e220000001000 */
[----:B------:R-:W-:-:S07]  /*1500*/  FFMA R42, R49, R48, R42 ;  /* 0x00000030312a7223 */ /* 0x000fce000000002a */
[----:B------:R0:W2:Y:S01]  /*1510*/  MUFU.RCP R16, R3 ;  /* 0x0000000300107308 */ /* 0x0000a20000001000 */
[----:B------:R-:W-:Y:S01]  /*1520*/  FADD R43, R46, -R43 ;  /* 0x8000002b2e2b7221 */ /* 0x000fe20000000000 */
[----:B------:R-:W-:Y:S01]  /*1530*/  FADD R40, R45, -R40 ;  /* 0x800000282d287221 */ /* 0x000fe20000000000 */
[----:B------:R-:W-:Y:S01]  /*1540*/  FADD R41, R60, -R41 ;  /* 0x800000293c297221 */ /* 0x000fe20000000000 */
[----:B-1----:R-:W-:Y:S01]  /*1550*/  FMUL R10, R10, R7 ;  /* 0x000000070a0a7220 */ /* 0x002fe20000400000 */
[----:B------:R-:W-:Y:S01]  /*1560*/  FMUL R14, R14, R9 ;  /* 0x000000090e0e7220 */ /* 0x000fe20000400000 */
[----:B------:R-:W-:Y:S01]  /*1570*/  FMUL R23, R23, R20 ;  /* 0x0000001417177220 */ /* 0x000fe20000400000 */
[----:B0-----:R-:W-:Y:S01]  /*1580*/  FSEL R3, R8, 1, P2 ;  /* 0x3f80000008037808 */ /* 0x001fe20001000000 */
[----:B------:R-:W-:Y:S01]  /*1590*/  FMUL R22, R22, R21 ;  /* 0x0000001516167220 */ /* 0x000fe20000400000 */
[----:B------:R-:W-:Y:S01]  /*15a0*/  @!P6 FMUL R11, R11, 16777216 ;  /* 0x4b8000000b0be820 */ /* 0x000fe20000400000 */
[----:B------:R-:W-:-:S02]  /*15b0*/  FADD R27, R42, R27 ;  /* 0x0000001b2a1b7221 */ /* 0x000fc40000000000 */
[----:B------:R-:W-:Y:S01]  /*15c0*/  @!P3 FMUL R3, R3, 16777216 ;  /* 0x4b8000000303b820 */ /* 0x000fe20000400000 */
[----:B------:R-:W-:Y:S01]  /*15d0*/  FADD R26, R51, R26 ;  /* 0x0000001a331a7221 */ /* 0x000fe20000000000 */
[----:B------:R-:W-:Y:S01]  /*15e0*/  FADD R24, R29, R24 ;  /* 0x000000181d187221 */ /* 0x000fe20000000000 */
[----:B------:R-:W-:Y:S01]  /*15f0*/  FMUL R10, R19, R10 ;  /* 0x0000000a130a7220 */ /* 0x000fe20000400000 */
[----:B------:R-:W-:Y:S01]  /*1600*/  FMUL R41, R41, R14 ;  /* 0x0000000e29297220 */ /* 0x000fe20000400000 */
[----:B------:R-:W-:Y:S01]  /*1610*/  FMUL R23, R40, R23 ;  /* 0x0000001728177220 */ /* 0x000fe20000400000 */
[----:B------:R-:W-:Y:S01]  /*1620*/  FMUL R7, R43, R22 ;  /* 0x000000162b077220 */ /* 0x000fe20000400000 */
[----:B------:R-:W-:Y:S01]  /*1630*/  @!P5 FMUL R18, R18, 16777216 ;  /* 0x4b8000001212d820 */ /* 0x000fe20000400000 */
[----:B------:R-:W-:Y:S01]  /*1640*/  @!P4 FMUL R15, R15, 16777216 ;  /* 0x4b8000000f0fc820 */ /* 0x000fe20000400000 */
[----:B----4-:R-:W-:Y:S01]  /*1650*/  FMUL R8, R2, R11 ;  /* 0x0000000b02087220 */ /* 0x010fe20000400000 */
[----:B-----5:R-:W-:Y:S01]  /*1660*/  FMUL R9, R6, R3 ;  /* 0x0000000306097220 */ /* 0x020fe20000400000 */
[----:B------:R-:W-:-:S04]  /*1670*/  IMAD.WIDE R2, R35, 0x4, R4 ;  /* 0x0000000423027825 */ /* 0x000fc800078e0204 */
[----:B------:R-:W-:Y:S01]  /*1680*/  FADD R34, R27, -R34 ;  /* 0x800000221b227221 */ /* 0x000fe20000000000 */
[----:B------:R-:W-:Y:S01]  /*1690*/  FADD R31, R26, -R31 ;  /* 0x8000001f1a1f7221 */ /* 0x000fe20000000000 */
[----:B------:R-:W-:Y:S01]  /*16a0*/  FADD R25, R25, -R32 ;  /* 0x8000002019197221 */ /* 0x000fe20000000000 */
[----:B------:R-:W-:Y:S01]  /*16b0*/  FADD R24, R24, -R33 ;  /* 0x8000002118187221 */ /* 0x000fe20000000000 */
[----:B------:R-:W-:Y:S01]  /*16c0*/  FMUL R17, R17, R18 ;  /* 0x0000001211117220 */ /* 0x000fe20000400000 */
[----:B--2---:R-:W-:Y:S01]  /*16d0*/  FMUL R16, R16, R15 ;  /* 0x0000000f10107220 */ /* 0x004fe20000400000 */
[----:B------:R-:W-:Y:S01]  /*16e0*/  FMUL R4, R10, R13 ;  /* 0x0000000d0a047220 */ /* 0x000fe20000400000 */
[----:B---3--:R-:W-:Y:S01]  /*16f0*/  FMUL R5, R41, R0 ;  /* 0x0000000029057220 */ /* 0x008fe20000400000 */
[----:B------:R-:W-:Y:S01]  /*1700*/  FMUL R6, R23, R28 ;  /* 0x0000001c17067220 */ /* 0x000fe20000400000 */
[----:B------:R-:W-:Y:S01]  /*1710*/  FMUL R7, R7, R54 ;  /* 0x0000003607077220 */ /* 0x000fe20000400000 */
[----:B------:R-:W-:Y:S01]  /*1720*/  FMUL R17, R24, R17 ;  /* 0x0000001118117220 */ /* 0x000fe20000400000 */
[----:B------:R-:W-:Y:S01]  /*1730*/  FMUL R25, R25, R8 ;  /* 0x0000000819197220 */ /* 0x000fe20000400000 */
[----:B------:R-:W-:Y:S01]  /*1740*/  FMUL R16, R31, R16 ;  /* 0x000000101f107220 */ /* 0x000fe20000400000 */
[----:B------:R-:W-:Y:S01]  /*1750*/  FMUL R9, R34, R9 ;  /* 0x0000000922097220 */ /* 0x000fe20000400000 */
[----:B------:R0:W-:Y:S01]  /*1760*/  @!P1 STG.E.128 desc[UR4][R2.64], R4 ;  /* 0x0000000402009986 */ /* 0x0001e2000c101d04 */
[----:B------:R-:W-:Y:S01]  /*1770*/  FMUL R12, R17, R12 ;  /* 0x0000000c110c7220 */ /* 0x000fe20000400000 */
[----:B------:R-:W-:Y:S01]  /*1780*/  FMUL R13, R25, R36 ;  /* 0x00000024190d7220 */ /* 0x000fe20000400000 */
[----:B------:R-:W-:Y:S01]  /*1790*/  FMUL R14, R16, R37 ;  /* 0x00000025100e7220 */ /* 0x000fe20000400000 */
[----:B------:R-:W-:Y:S01]  /*17a0*/  FMUL R15, R9, R38 ;  /* 0x00000026090f7220 */ /* 0x000fe20000400000 */
[----:B0-----:R-:W-:Y:S06]  /*17b0*/  @P0 EXIT ;  /* 0x000000000000094d */ /* 0x001fec0003800000 */
[----:B------:R-:W-:Y:S01]  /*17c0*/  STG.E.128 desc[UR4][R2.64+0x800], R12 ;  /* 0x0008000c02007986 */ /* 0x000fe2000c101d04 */
[----:B------:R-:W-:Y:S05]  /*17d0*/  EXIT ;  /* 0x000000000000794d */ /* 0x000fea0003800000 */
.L_x_0:
[----:B------:R-:W-:-:S00]  /*17e0*/  BRA `(.L_x_0) ;  /* 0xfffffffc00fc7947 */ /* 0x000fc0000383ffff */
[----:B------:R-:W-:-:S00]  /*17f0*/  NOP ;  /* 0x0000000000007918 */ /* 0x000fc00000000000 */
        /* <DEDUP_REMOVED lines=8> */
.L_x_1:


//--------------------- .nv.global.init           --------------------------
	.section	.nv.global.init,"aw",@progbits
.nv.global.init:
	.type		_$_str,@object
	.size		_$_str,(_$_str_$_2 - _$_str)
_$_str:
        /*0000*/ 	.byte	0x5f, 0x5f, 0x43, 0x55, 0x44, 0x41, 0x5f, 0x46, 0x54, 0x5a, 0x00
	.type		_$_str_$_2,@object
	.size		_$_str_$_2,(.L_1 - _$_str_$_2)
_$_str_$_2:
        /*000b*/ 	.byte	0x5f, 0x5f, 0x43, 0x55, 0x44, 0x41, 0x5f, 0x50, 0x52, 0x45, 0x43, 0x5f, 0x53, 0x51, 0x52, 0x54
        /*001b*/ 	.byte	0x00
.L_1:


//--------------------- .nv.constant0.triton_poi_fused__native_batch_norm_legit_no_training_add_3 --------------------------
	.section	.nv.constant0.triton_poi_fused__native_batch_norm_legit_no_training_add_3,"a",@progbits
	.sectionflags	@""
	.align	4
.nv.constant0.triton_poi_fused__native_batch_norm_legit_no_training_add_3:
	.zero		612
